//
// Generated by NVIDIA NVVM Compiler
//
// Compiler Build ID: CL-36424714
// Cuda compilation tools, release 13.0, V13.0.88
// Based on NVVM 20.0.0
//

.version 9.0
.target sm_100
.address_size 64

	// .globl	_Z16matrixMulAddWMMAP6__halfS0_PfS1_ii
.extern .shared .align 16 .b8 sharedMem[];

.visible .entry _Z16matrixMulAddWMMAP6__halfS0_PfS1_ii(
	.param .u64 .ptr .align 1 _Z16matrixMulAddWMMAP6__halfS0_PfS1_ii_param_0,
	.param .u64 .ptr .align 1 _Z16matrixMulAddWMMAP6__halfS0_PfS1_ii_param_1,
	.param .u64 .ptr .align 1 _Z16matrixMulAddWMMAP6__halfS0_PfS1_ii_param_2,
	.param .u64 .ptr .align 1 _Z16matrixMulAddWMMAP6__halfS0_PfS1_ii_param_3,
	.param .u32 _Z16matrixMulAddWMMAP6__halfS0_PfS1_ii_param_4,
	.param .u32 _Z16matrixMulAddWMMAP6__halfS0_PfS1_ii_param_5
)
{
	.reg .pred 	%p<9>;
	.reg .b16 	%rs<13>;
	.reg .b32 	%r<200>;
	.reg .b32 	%f<135>;
	.reg .b64 	%rd<34>;

	ld.param.u64 	%rd8, [_Z16matrixMulAddWMMAP6__halfS0_PfS1_ii_param_1];
	ld.param.u64 	%rd6, [_Z16matrixMulAddWMMAP6__halfS0_PfS1_ii_param_2];
	ld.param.u32 	%r33, [_Z16matrixMulAddWMMAP6__halfS0_PfS1_ii_param_4];
	ld.param.u32 	%r34, [_Z16matrixMulAddWMMAP6__halfS0_PfS1_ii_param_5];
	cvta.to.global.u64 	%rd1, %rd8;
	mov.u32 	%r35, %ctaid.y;
	shl.b32 	%r1, %r35, 4;
	mov.u32 	%r36, %ctaid.x;
	shl.b32 	%r2, %r36, 4;
	setp.ge.s32 	%p1, %r1, %r34;
	setp.ge.s32 	%p2, %r2, %r33;
	or.pred  	%p3, %p2, %p1;
	@%p3 bra 	$L__BB0_11;
	ld.param.u32 	%r190, [_Z16matrixMulAddWMMAP6__halfS0_PfS1_ii_param_5];
	cvta.to.global.u64 	%rd9, %rd6;
	mov.u32 	%r3, %tid.x;
	shl.b32 	%r38, %r3, 5;
	mov.u32 	%r4, %tid.y;
	add.s32 	%r39, %r4, %r38;
	add.s32 	%r40, %r1, %r3;
	mul.lo.s32 	%r41, %r33, %r40;
	add.s32 	%r5, %r41, %r4;
	add.s32 	%r6, %r2, %r4;
	shl.b32 	%r7, %r3, 4;
	sub.s32 	%r42, %r39, %r7;
	add.s32 	%r8, %r41, %r6;
	mul.wide.s32 	%rd10, %r8, 4;
	add.s64 	%rd2, %rd9, %rd10;
	add.s32 	%r9, %r190, -1;
	setp.lt.u32 	%p4, %r190, 33;
	shl.b32 	%r43, %r39, 1;
	mov.u32 	%r44, sharedMem;
	add.s32 	%r10, %r44, %r43;
	shl.b32 	%r45, %r42, 1;
	add.s32 	%r46, %r44, %r45;
	add.s32 	%r11, %r46, 1024;
	mov.b32 	%r199, 0;
	mov.f32 	%f118, 0f00000000;
	mov.f32 	%f117, %f118;
	mov.f32 	%f116, %f118;
	mov.f32 	%f115, %f118;
	mov.f32 	%f114, %f118;
	mov.f32 	%f113, %f118;
	mov.f32 	%f112, %f118;
	mov.f32 	%f111, %f118;
	@%p4 bra 	$L__BB0_6;
	shr.u32 	%r48, %r9, 5;
	add.s32 	%r49, %r48, 1;
	add.s32 	%r50, %r3, 48;
	mad.lo.s32 	%r51, %r33, %r50, %r4;
	add.s32 	%r197, %r51, %r2;
	add.s32 	%r52, %r3, 32;
	mad.lo.s32 	%r53, %r33, %r52, %r4;
	add.s32 	%r196, %r53, %r2;
	add.s32 	%r54, %r3, 16;
	mad.lo.s32 	%r55, %r33, %r54, %r4;
	add.s32 	%r195, %r55, %r2;
	mad.lo.s32 	%r56, %r3, %r33, %r4;
	add.s32 	%r194, %r56, %r2;
	and.b32  	%r57, %r49, 268435454;
	neg.s32 	%r192, %r57;
	mov.b32 	%r199, 0;
	mov.f32 	%f118, 0f00000000;
	mov.u32 	%r193, %r5;
$L__BB0_3:
	ld.param.u64 	%rd31, [_Z16matrixMulAddWMMAP6__halfS0_PfS1_ii_param_0];
	mul.wide.s32 	%rd11, %r193, 2;
	cvta.to.global.u64 	%rd12, %rd31;
	add.s64 	%rd13, %rd12, %rd11;
	add.s64 	%rd3, %rd13, 64;
	ld.global.u16 	%rs1, [%rd13];
	st.shared.u16 	[%r10], %rs1;
	mul.wide.s32 	%rd14, %r194, 2;
	add.s64 	%rd15, %rd1, %rd14;
	ld.global.u16 	%rs2, [%rd15];
	st.shared.u16 	[%r11], %rs2;
	setp.ne.s32 	%p5, %r199, 0;
	@%p5 bra 	$L__BB0_5;
	ld.global.f32 	%f52, [%rd2];
	shl.b32 	%r58, %r3, 5;
	add.s32 	%r59, %r4, %r58;
	sub.s32 	%r60, %r59, %r7;
	shl.b32 	%r61, %r60, 2;
	mov.u32 	%r62, sharedMem;
	add.s32 	%r63, %r62, %r61;
	st.shared.f32 	[%r63+2048], %f52;
$L__BB0_5:
	ld.global.u16 	%rs3, [%rd3+-32];
	st.shared.u16 	[%r10+32], %rs3;
	mul.wide.s32 	%rd16, %r195, 2;
	add.s64 	%rd17, %rd1, %rd16;
	ld.global.u16 	%rs4, [%rd17];
	st.shared.u16 	[%r11+512], %rs4;
	bar.sync 	0;
	mov.u32 	%r64, sharedMem;
	mov.b32 	%r65, 16;
	wmma.load.a.sync.aligned.row.m16n16k16.shared.f16 	{%r66, %r67, %r68, %r69, %r70, %r71, %r72, %r73}, [%r64], %r65;
	add.s32 	%r74, %r64, 1024;
	wmma.load.b.sync.aligned.col.m16n16k16.shared.f16 	{%r75, %r76, %r77, %r78, %r79, %r80, %r81, %r82}, [%r74], %r65;
	wmma.mma.sync.aligned.row.col.m16n16k16.f32.f32 {%f53, %f54, %f55, %f56, %f57, %f58, %f59, %f60}, {%r66, %r67, %r68, %r69, %r70, %r71, %r72, %r73}, {%r75, %r76, %r77, %r78, %r79, %r80, %r81, %r82}, {%f111, %f112, %f113, %f114, %f115, %f116, %f117, %f118};
	add.s32 	%r83, %r64, 32;
	wmma.load.a.sync.aligned.row.m16n16k16.shared.f16 	{%r84, %r85, %r86, %r87, %r88, %r89, %r90, %r91}, [%r83], %r65;
	add.s32 	%r92, %r64, 1056;
	wmma.load.b.sync.aligned.col.m16n16k16.shared.f16 	{%r93, %r94, %r95, %r96, %r97, %r98, %r99, %r100}, [%r92], %r65;
	wmma.mma.sync.aligned.row.col.m16n16k16.f32.f32 {%f61, %f62, %f63, %f64, %f65, %f66, %f67, %f68}, {%r84, %r85, %r86, %r87, %r88, %r89, %r90, %r91}, {%r93, %r94, %r95, %r96, %r97, %r98, %r99, %r100}, {%f53, %f54, %f55, %f56, %f57, %f58, %f59, %f60};
	ld.global.u16 	%rs5, [%rd3];
	st.shared.u16 	[%r10], %rs5;
	mul.wide.s32 	%rd18, %r196, 2;
	add.s64 	%rd19, %rd1, %rd18;
	ld.global.u16 	%rs6, [%rd19];
	st.shared.u16 	[%r11], %rs6;
	ld.global.u16 	%rs7, [%rd3+32];
	st.shared.u16 	[%r10+32], %rs7;
	mul.wide.s32 	%rd20, %r197, 2;
	add.s64 	%rd21, %rd1, %rd20;
	ld.global.u16 	%rs8, [%rd21];
	st.shared.u16 	[%r11+512], %rs8;
	bar.sync 	0;
	wmma.load.a.sync.aligned.row.m16n16k16.shared.f16 	{%r101, %r102, %r103, %r104, %r105, %r106, %r107, %r108}, [%r64], %r65;
	wmma.load.b.sync.aligned.col.m16n16k16.shared.f16 	{%r109, %r110, %r111, %r112, %r113, %r114, %r115, %r116}, [%r74], %r65;
	wmma.mma.sync.aligned.row.col.m16n16k16.f32.f32 {%f69, %f70, %f71, %f72, %f73, %f74, %f75, %f76}, {%r101, %r102, %r103, %r104, %r105, %r106, %r107, %r108}, {%r109, %r110, %r111, %r112, %r113, %r114, %r115, %r116}, {%f61, %f62, %f63, %f64, %f65, %f66, %f67, %f68};
	wmma.load.a.sync.aligned.row.m16n16k16.shared.f16 	{%r117, %r118, %r119, %r120, %r121, %r122, %r123, %r124}, [%r83], %r65;
	wmma.load.b.sync.aligned.col.m16n16k16.shared.f16 	{%r125, %r126, %r127, %r128, %r129, %r130, %r131, %r132}, [%r92], %r65;
	wmma.mma.sync.aligned.row.col.m16n16k16.f32.f32 {%f111, %f112, %f113, %f114, %f115, %f116, %f117, %f118}, {%r117, %r118, %r119, %r120, %r121, %r122, %r123, %r124}, {%r125, %r126, %r127, %r128, %r129, %r130, %r131, %r132}, {%f69, %f70, %f71, %f72, %f73, %f74, %f75, %f76};
	add.s32 	%r199, %r199, 64;
	shl.b32 	%r133, %r33, 6;
	add.s32 	%r197, %r197, %r133;
	add.s32 	%r196, %r196, %r133;
	add.s32 	%r195, %r195, %r133;
	add.s32 	%r194, %r194, %r133;
	add.s32 	%r193, %r193, 64;
	add.s32 	%r192, %r192, 2;
	setp.ne.s32 	%p6, %r192, 0;
	@%p6 bra 	$L__BB0_3;
$L__BB0_6:
	ld.param.u32 	%r191, [_Z16matrixMulAddWMMAP6__halfS0_PfS1_ii_param_5];
	add.s32 	%r134, %r191, -1;
	and.b32  	%r135, %r134, 32;
	setp.ne.s32 	%p7, %r135, 0;
	@%p7 bra 	$L__BB0_10;
	ld.param.u64 	%rd32, [_Z16matrixMulAddWMMAP6__halfS0_PfS1_ii_param_0];
	add.s32 	%r136, %r5, %r199;
	add.s32 	%r137, %r199, %r3;
	mad.lo.s32 	%r32, %r137, %r33, %r6;
	cvta.to.global.u64 	%rd22, %rd32;
	mul.wide.s32 	%rd23, %r136, 2;
	add.s64 	%rd4, %rd22, %rd23;
	ld.global.u16 	%rs9, [%rd4];
	st.shared.u16 	[%r10], %rs9;
	mul.wide.s32 	%rd24, %r32, 2;
	add.s64 	%rd25, %rd1, %rd24;
	ld.global.u16 	%rs10, [%rd25];
	st.shared.u16 	[%r11], %rs10;
	setp.ne.s32 	%p8, %r199, 0;
	@%p8 bra 	$L__BB0_9;
	ld.global.f32 	%f77, [%rd2];
	mov.u32 	%r138, %tid.x;
	shl.b32 	%r139, %r138, 5;
	add.s32 	%r140, %r4, %r139;
	sub.s32 	%r141, %r140, %r7;
	shl.b32 	%r142, %r141, 2;
	mov.u32 	%r143, sharedMem;
	add.s32 	%r144, %r143, %r142;
	st.shared.f32 	[%r144+2048], %f77;
$L__BB0_9:
	shl.b32 	%r145, %r33, 4;
	add.s32 	%r146, %r32, %r145;
	ld.global.u16 	%rs11, [%rd4+32];
	st.shared.u16 	[%r10+32], %rs11;
	mul.wide.s32 	%rd26, %r146, 2;
	add.s64 	%rd27, %rd1, %rd26;
	ld.global.u16 	%rs12, [%rd27];
	st.shared.u16 	[%r11+512], %rs12;
	bar.sync 	0;
	mov.u32 	%r147, sharedMem;
	mov.b32 	%r148, 16;
	wmma.load.a.sync.aligned.row.m16n16k16.shared.f16 	{%r149, %r150, %r151, %r152, %r153, %r154, %r155, %r156}, [%r147], %r148;
	add.s32 	%r157, %r147, 1024;
	wmma.load.b.sync.aligned.col.m16n16k16.shared.f16 	{%r158, %r159, %r160, %r161, %r162, %r163, %r164, %r165}, [%r157], %r148;
	wmma.mma.sync.aligned.row.col.m16n16k16.f32.f32 {%f78, %f79, %f80, %f81, %f82, %f83, %f84, %f85}, {%r149, %r150, %r151, %r152, %r153, %r154, %r155, %r156}, {%r158, %r159, %r160, %r161, %r162, %r163, %r164, %r165}, {%f111, %f112, %f113, %f114, %f115, %f116, %f117, %f118};
	add.s32 	%r166, %r147, 32;
	wmma.load.a.sync.aligned.row.m16n16k16.shared.f16 	{%r167, %r168, %r169, %r170, %r171, %r172, %r173, %r174}, [%r166], %r148;
	add.s32 	%r175, %r147, 1056;
	wmma.load.b.sync.aligned.col.m16n16k16.shared.f16 	{%r176, %r177, %r178, %r179, %r180, %r181, %r182, %r183}, [%r175], %r148;
	wmma.mma.sync.aligned.row.col.m16n16k16.f32.f32 {%f111, %f112, %f113, %f114, %f115, %f116, %f117, %f118}, {%r167, %r168, %r169, %r170, %r171, %r172, %r173, %r174}, {%r176, %r177, %r178, %r179, %r180, %r181, %r182, %r183}, {%f78, %f79, %f80, %f81, %f82, %f83, %f84, %f85};
$L__BB0_10:
	ld.param.u64 	%rd33, [_Z16matrixMulAddWMMAP6__halfS0_PfS1_ii_param_3];
	mov.u32 	%r184, sharedMem;
	add.s32 	%r185, %r184, 2048;
	mov.b32 	%r186, 16;
	wmma.load.c.sync.aligned.row.m16n16k16.shared.f32 	{%f86, %f87, %f88, %f89, %f90, %f91, %f92, %f93}, [%r185], %r186;
	add.f32 	%f94, %f111, %f86;
	add.f32 	%f95, %f112, %f87;
	add.f32 	%f96, %f113, %f88;
	add.f32 	%f97, %f114, %f89;
	add.f32 	%f98, %f115, %f90;
	add.f32 	%f99, %f116, %f91;
	add.f32 	%f100, %f117, %f92;
	add.f32 	%f101, %f118, %f93;
	bar.sync 	0;
	wmma.store.d.sync.aligned.row.m16n16k16.shared.f32 	[%r185], {%f94, %f95, %f96, %f97, %f98, %f99, %f100, %f101}, %r186;
	add.s32 	%r187, %r7, %r4;
	shl.b32 	%r188, %r187, 2;
	add.s32 	%r189, %r185, %r188;
	ld.shared.f32 	%f102, [%r189];
	cvta.to.global.u64 	%rd28, %rd33;
	mul.wide.s32 	%rd29, %r8, 4;
	add.s64 	%rd30, %rd28, %rd29;
	st.global.f32 	[%rd30], %f102;
$L__BB0_11:
	ret;

}


// ===== COMPILED SASS (sm_100) =====

	.target	sm_100

	.elftype	@"ET_EXEC"


//--------------------- .note.nv.tkinfo           --------------------------
	.section	.note.nv.tkinfo,"",@"SHT_NOTE"
	.sectionflags	@"SHF_NOTE_NV_TKINFO"
	.tkinfo
        /*0018*/ 	.word	0x00000002
        /*0030*/ 	.string	""
        /*0030*/ 	.string	"ptxas"
        /*0030*/ 	.string	"Cuda compilation tools, release 13.0, V13.0.88"
        /*0030*/ 	.string	"Build cuda_13.0.r13.0/compiler.36424714_0"
        /*0030*/ 	.string	"-arch sm_100 -m 64 "



//--------------------- .note.nv.cuinfo           --------------------------
	.section	.note.nv.cuinfo,"",@"SHT_NOTE"
	.sectionflags	@"SHF_NOTE_NV_CUINFO"
        /*0018*/ 	.short	0x0002
        /*001a*/ 	.short	0x0064
        /*001c*/ 	.short	0x0082
	.zero		2


//--------------------- .nv.info                  --------------------------
	.section	.nv.info,"",@"SHT_CUDA_INFO"
	.align	4


	//----- nvinfo : EIATTR_REGCOUNT
	.align		4
        /*0000*/ 	.byte	0x04, 0x2f
        /*0002*/ 	.short	(.L_1 - .L_0)
	.align		4
.L_0:
        /*0004*/ 	.word	index@(_Z16matrixMulAddWMMAP6__halfS0_PfS1_ii)
        /*0008*/ 	.word	0x00000032


	//----- nvinfo : EIATTR_FRAME_SIZE
	.align		4
.L_1:
        /*000c*/ 	.byte	0x04, 0x11
        /*000e*/ 	.short	(.L_3 - .L_2)
	.align		4
.L_2:
        /*0010*/ 	.word	index@(_Z16matrixMulAddWMMAP6__halfS0_PfS1_ii)
        /*0014*/ 	.word	0x00000000


	//----- nvinfo : EIATTR_MIN_STACK_SIZE
	.align		4
.L_3:
        /*0018*/ 	.byte	0x04, 0x12
        /*001a*/ 	.short	(.L_5 - .L_4)
	.align		4
.L_4:
        /*001c*/ 	.word	index@(_Z16matrixMulAddWMMAP6__halfS0_PfS1_ii)
        /*0020*/ 	.word	0x00000000
.L_5:


//--------------------- .nv.compat                --------------------------
	.section	.nv.compat,"",@"SHT_CUDA_COMPAT_INFO"
	.align	4
        /*0000*/ 	.byte	0x02, 0x09, 0x00, 0x00, 0x02, 0x02, 0x01, 0x00, 0x02, 0x05, 0x05, 0x00, 0x03, 0x07, 0x01, 0x01
        /*0010*/ 	.byte	0x02, 0x03, 0x00, 0x00, 0x02, 0x06, 0x01, 0x00, 0x04, 0x0b, 0x08, 0x00, 0x09, 0x00, 0x00, 0x00
        /*0020*/ 	.byte	0x00, 0x00, 0x00, 0x00


//--------------------- .nv.info._Z16matrixMulAddWMMAP6__halfS0_PfS1_ii --------------------------
	.section	.nv.info._Z16matrixMulAddWMMAP6__halfS0_PfS1_ii,"",@"SHT_CUDA_INFO"
	.sectionflags	@""
	.align	4


	//----- nvinfo : EIATTR_CUDA_API_VERSION
	.align		4
        /*0000*/ 	.byte	0x04, 0x37
        /*0002*/ 	.short	(.L_7 - .L_6)
.L_6:
        /*0004*/ 	.word	0x00000082


	//----- nvinfo : EIATTR_KPARAM_INFO
	.align		4
.L_7:
        /*0008*/ 	.byte	0x04, 0x17
        /*000a*/ 	.short	(.L_9 - .L_8)
.L_8:
        /*000c*/ 	.word	0x00000000
        /*0010*/ 	.short	0x0005
        /*0012*/ 	.short	0x0024
        /*0014*/ 	.byte	0x00, 0xf0, 0x11, 0x00


	//----- nvinfo : EIATTR_KPARAM_INFO
	.align		4
.L_9:
        /*0018*/ 	.byte	0x04, 0x17
        /*001a*/ 	.short	(.L_11 - .L_10)
.L_10:
        /*001c*/ 	.word	0x00000000
        /*0020*/ 	.short	0x0004
        /*0022*/ 	.short	0x0020
        /*0024*/ 	.byte	0x00, 0xf0, 0x11, 0x00


	//----- nvinfo : EIATTR_KPARAM_INFO
	.align		4
.L_11:
        /*0028*/ 	.byte	0x04, 0x17
        /*002a*/ 	.short	(.L_13 - .L_12)
.L_12:
        /*002c*/ 	.word	0x00000000
        /*0030*/ 	.short	0x0003
        /*0032*/ 	.short	0x0018
        /*0034*/ 	.byte	0x00, 0xf5, 0x21, 0x00


	//----- nvinfo : EIATTR_KPARAM_INFO
	.align		4
.L_13:
        /*0038*/ 	.byte	0x04, 0x17
        /*003a*/ 	.short	(.L_15 - .L_14)
.L_14:
        /*003c*/ 	.word	0x00000000
        /*0040*/ 	.short	0x0002
        /*0042*/ 	.short	0x0010
        /*0044*/ 	.byte	0x00, 0xf5, 0x21, 0x00


	//----- nvinfo : EIATTR_KPARAM_INFO
	.align		4
.L_15:
        /*0048*/ 	.byte	0x04, 0x17
        /*004a*/ 	.short	(.L_17 - .L_16)
.L_16:
        /*004c*/ 	.word	0x00000000
        /*0050*/ 	.short	0x0001
        /*0052*/ 	.short	0x0008
        /*0054*/ 	.byte	0x00, 0xf5, 0x21, 0x00


	//----- nvinfo : EIATTR_KPARAM_INFO
	.align		4
.L_17:
        /*0058*/ 	.byte	0x04, 0x17
        /*005a*/ 	.short	(.L_19 - .L_18)
.L_18:
        /*005c*/ 	.word	0x00000000
        /*0060*/ 	.short	0x0000
        /*0062*/ 	.short	0x0000
        /*0064*/ 	.byte	0x00, 0xf5, 0x21, 0x00


	//----- nvinfo : EIATTR_SPARSE_MMA_MASK
	.align		4
.L_19:
        /*0068*/ 	.byte	0x03, 0x50
        /*006a*/ 	.short	0x0000


	//----- nvinfo : EIATTR_WMMA_USED
	.align		4
        /*006c*/ 	.byte	0x01, 0x2b
	.zero		2


	//----- nvinfo : EIATTR_MAXREG_COUNT
	.align		4
        /*0070*/ 	.byte	0x03, 0x1b
        /*0072*/ 	.short	0x00ff


	//----- nvinfo : EIATTR_NUM_BARRIERS
	.align		4
        /*0074*/ 	.byte	0x02, 0x4c
        /*0076*/ 	.byte	0x01
	.zero		1


	//----- nvinfo : EIATTR_MERCURY_ISA_VERSION
	.align		4
        /*0078*/ 	.byte	0x03, 0x5f
        /*007a*/ 	.short	0x0101


	//----- nvinfo : EIATTR_VRC_CTA_INIT_COUNT
	.align		4
        /*007c*/ 	.byte	0x02, 0x4a
	.zero		1
	.zero		1


	//----- nvinfo : EIATTR_EXIT_INSTR_OFFSETS
	.align		4
        /*0080*/ 	.byte	0x04, 0x1c
        /*0082*/ 	.short	(.L_21 - .L_20)


	//   ....[0]....
.L_20:
        /*0084*/ 	.word	0x00000080


	//   ....[1]....
        /*0088*/ 	.word	0x00000d70


	//----- nvinfo : EIATTR_CBANK_PARAM_SIZE
	.align		4
.L_21:
        /*008c*/ 	.byte	0x03, 0x19
        /*008e*/ 	.short	0x0028


	//----- nvinfo : EIATTR_PARAM_CBANK
	.align		4
        /*0090*/ 	.byte	0x04, 0x0a
        /*0092*/ 	.short	(.L_23 - .L_22)
	.align		4
.L_22:
        /*0094*/ 	.word	index@(.nv.constant0._Z16matrixMulAddWMMAP6__halfS0_PfS1_ii)
        /*0098*/ 	.short	0x0380
        /*009a*/ 	.short	0x0028


	//----- nvinfo : EIATTR_SW_WAR
	.align		4
.L_23:
        /*009c*/ 	.byte	0x04, 0x36
        /*009e*/ 	.short	(.L_25 - .L_24)
.L_24:
        /*00a0*/ 	.word	0x00000008
.L_25:


//--------------------- .nv.callgraph             --------------------------
	.section	.nv.callgraph,"",@"SHT_CUDA_CALLGRAPH"
	.align	4
	.sectionentsize	8
	.align		4
        /*0000*/ 	.word	0x00000000
	.align		4
        /*0004*/ 	.word	0xffffffff
	.align		4
        /*0008*/ 	.word	0x00000000
	.align		4
        /*000c*/ 	.word	0xfffffffe
	.align		4
        /*0010*/ 	.word	0x00000000
	.align		4
        /*0014*/ 	.word	0xfffffffd
	.align		4
        /*0018*/ 	.word	0x00000000
	.align		4
        /*001c*/ 	.word	0xfffffffc


//--------------------- .text._Z16matrixMulAddWMMAP6__halfS0_PfS1_ii --------------------------
	.section	.text._Z16matrixMulAddWMMAP6__halfS0_PfS1_ii,"ax",@progbits
	.align	128
        .global         _Z16matrixMulAddWMMAP6__halfS0_PfS1_ii
        .type           _Z16matrixMulAddWMMAP6__halfS0_PfS1_ii,@function
        .size           _Z16matrixMulAddWMMAP6__halfS0_PfS1_ii,(.L_x_4 - _Z16matrixMulAddWMMAP6__halfS0_PfS1_ii)
        .other          _Z16matrixMulAddWMMAP6__halfS0_PfS1_ii,@"STO_CUDA_ENTRY STV_DEFAULT"
_Z16matrixMulAddWMMAP6__halfS0_PfS1_ii:
.text._Z16matrixMulAddWMMAP6__halfS0_PfS1_ii:
[----:B------:R-:W-:Y:S08]  /*0000*/  LDC R1, c[0x0][0x37c] ;  /* 0x0000df00ff017b82 */ /* 0x000ff00000000800 */
[----:B------:R-:W0:Y:S08]  /*0010*/  S2UR UR5, SR_CTAID.Y ;  /* 0x00000000000579c3 */ /* 0x000e300000002600 */
[----:B------:R-:W1:Y:S08]  /*0020*/  S2UR UR6, SR_CTAID.X ;  /* 0x00000000000679c3 */ /* 0x000e700000002500 */
[----:B------:R-:W2:Y:S01]  /*0030*/  LDC.64 R12, c[0x0][0x3a0] ;  /* 0x0000e800ff0c7b82 */ /* 0x000ea20000000a00 */
[----:B0-----:R-:W-:-:S02]  /*0040*/  USHF.L.U32 UR5, UR5, 0x4, URZ ;  /* 0x0000000405057899 */ /* 0x001fc400080006ff */
[----:B-1----:R-:W-:-:S04]  /*0050*/  USHF.L.U32 UR6, UR6, 0x4, URZ ;  /* 0x0000000406067899 */ /* 0x002fc800080006ff */
[----:B--2---:R-:W-:-:S04]  /*0060*/  ISETP.LE.AND P0, PT, R13, UR5, PT ;  /* 0x000000050d007c0c */ /* 0x004fc8000bf03270 */
[----:B------:R-:W-:-:S13]  /*0070*/  ISETP.LE.OR P0, PT, R12, UR6, P0 ;  /* 0x000000060c007c0c */ /* 0x000fda0008703670 */
[----:B------:R-:W-:Y:S05]  /*0080*/  @P0 EXIT ;  /* 0x000000000000094d */ /* 0x000fea0003800000 */
[----:B------:R-:W0:Y:S01]  /*0090*/  S2R R3, SR_TID.X ;  /* 0x0000000000037919 */ /* 0x000e220000002100 */
[----:B------:R-:W1:Y:S01]  /*00a0*/  S2UR UR8, SR_CgaCtaId ;  /* 0x00000000000879c3 */ /* 0x000e620000008800 */
[----:B------:R-:W-:Y:S01]  /*00b0*/  ISETP.GE.U32.AND P0, PT, R13, 0x21, PT ;  /* 0x000000210d00780c */ /* 0x000fe20003f06070 */
[----:B------:R-:W-:Y:S01]  /*00c0*/  UMOV UR7, 0x400 ;  /* 0x0000040000077882 */ /* 0x000fe20000000000 */
[----:B------:R-:W2:Y:S01]  /*00d0*/  S2R R0, SR_TID.Y ;  /* 0x0000000000007919 */ /* 0x000ea20000002200 */
[----:B------:R-:W3:Y:S01]  /*00e0*/  LDCU.64 UR10, c[0x0][0x358] ;  /* 0x00006b00ff0a77ac */ /* 0x000ee20008000a00 */
[----:B------:R-:W-:Y:S02]  /*00f0*/  CS2R R22, SRZ ;  /* 0x0000000000167805 */ /* 0x000fe4000001ff00 */
[----:B------:R-:W-:Y:S02]  /*0100*/  CS2R R20, SRZ ;  /* 0x0000000000147805 */ /* 0x000fe4000001ff00 */
[----:B------:R-:W-:Y:S01]  /*0110*/  CS2R R10, SRZ ;  /* 0x00000000000a7805 */ /* 0x000fe2000001ff00 */
[----:B------:R-:W4:Y:S01]  /*0120*/  LDC.64 R46, c[0x0][0x390] ;  /* 0x0000e400ff2e7b82 */ /* 0x000f220000000a00 */
[----:B------:R-:W-:Y:S01]  /*0130*/  UMOV UR4, URZ ;  /* 0x000000ff00047c82 */ /* 0x000fe20008000000 */
[----:B------:R-:W-:Y:S01]  /*0140*/  CS2R R8, SRZ ;  /* 0x0000000000087805 */ /* 0x000fe2000001ff00 */
[----:B-1----:R-:W-:Y:S01]  /*0150*/  ULEA UR7, UR8, UR7, 0x18 ;  /* 0x0000000708077291 */ /* 0x002fe2000f8ec0ff */
[----:B0-----:R-:W-:-:S02]  /*0160*/  VIADD R5, R3, UR5 ;  /* 0x0000000503057c36 */ /* 0x001fc40008000000 */
[--C-:B--2---:R-:W-:Y:S01]  /*0170*/  IMAD R6, R3, 0x20, R0.reuse ;  /* 0x0000002003067824 */ /* 0x104fe200078e0200 */
[----:B------:R-:W-:Y:S01]  /*0180*/  IADD3 R33, PT, PT, R0, UR6, RZ ;  /* 0x0000000600217c10 */ /* 0x000fe2000fffe0ff */
[-C--:B------:R-:W-:Y:S02]  /*0190*/  IMAD R32, R5, R12.reuse, R0 ;  /* 0x0000000c05207224 */ /* 0x080fe400078e0200 */
[----:B------:R-:W-:Y:S01]  /*01a0*/  IMAD R2, R3, -0x10, R6 ;  /* 0xfffffff003027824 */ /* 0x000fe200078e0206 */
[----:B------:R-:W-:Y:S01]  /*01b0*/  LEA R6, R6, UR7, 0x1 ;  /* 0x0000000706067c11 */ /* 0x000fe2000f8e08ff */
[----:B------:R-:W-:-:S03]  /*01c0*/  IMAD R7, R5, R12, R33 ;  /* 0x0000000c05077224 */ /* 0x000fc600078e0221 */
[----:B------:R-:W-:Y:S01]  /*01d0*/  LEA R5, R2, UR7, 0x1 ;  /* 0x0000000702057c11 */ /* 0x000fe2000f8e08ff */
[----:B----4-:R-:W-:Y:S01]  /*01e0*/  IMAD.WIDE R46, R7, 0x4, R46 ;  /* 0x00000004072e7825 */ /* 0x010fe200078e022e */
[----:B---3--:R-:W-:Y:S06]  /*01f0*/  @!P0 BRA `(.L_x_0) ;  /* 0x0000000400848947 */ /* 0x008fec0003800000 */
[----:B------:R-:W-:Y:S01]  /*0200*/  VIADD R13, R13, 0xffffffff ;  /* 0xffffffff0d0d7836 */ /* 0x000fe20000000000 */
[C---:B------:R-:W-:Y:S01]  /*0210*/  IADD3 R19, PT, PT, R3.reuse, 0x10, RZ ;  /* 0x0000001003137810 */ /* 0x040fe20007ffe0ff */
[C---:B------:R-:W-:Y:S01]  /*0220*/  VIADD R17, R3.reuse, 0x20 ;  /* 0x0000002003117836 */ /* 0x040fe20000000000 */
[----:B------:R-:W-:Y:S01]  /*0230*/  MOV R23, RZ ;  /* 0x000000ff00177202 */ /* 0x000fe20000000f00 */
[----:B------:R-:W-:Y:S01]  /*0240*/  VIADD R15, R3, 0x30 ;  /* 0x00000030030f7836 */ /* 0x000fe20000000000 */
[----:B------:R-:W-:Y:S01]  /*0250*/  LEA.HI R13, R13, 0x1, RZ, 0x1b ;  /* 0x000000010d0d7811 */ /* 0x000fe200078fd8ff */
[-CC-:B------:R-:W-:Y:S01]  /*0260*/  IMAD R17, R17, R12.reuse, R0.reuse ;  /* 0x0000000c11117224 */ /* 0x180fe200078e0200 */
[----:B------:R-:W-:Y:S01]  /*0270*/  UMOV UR4, URZ ;  /* 0x000000ff00047c82 */ /* 0x000fe20008000000 */
[-CC-:B------:R-:W-:Y:S01]  /*0280*/  IMAD R35, R3, R12.reuse, R0.reuse ;  /* 0x0000000c03237224 */ /* 0x180fe200078e0200 */
[----:B------:R-:W-:Y:S01]  /*0290*/  LOP3.LUT R13, R13, 0xffffffe, RZ, 0xc0, !PT ;  /* 0x0ffffffe0d0d7812 */ /* 0x000fe200078ec0ff */
[-CC-:B------:R-:W-:Y:S01]  /*02a0*/  IMAD R15, R15, R12.reuse, R0.reuse ;  /* 0x0000000c0f0f7224 */ /* 0x180fe200078e0200 */
[----:B------:R-:W-:Y:S01]  /*02b0*/  IADD3 R39, PT, PT, R17, UR6, RZ ;  /* 0x0000000611277c10 */ /* 0x000fe2000fffe0ff */
[----:B------:R-:W-:-:S02]  /*02c0*/  IMAD R19, R19, R12, R0 ;  /* 0x0000000c13137224 */ /* 0x000fc400078e0200 */
[----:B------:R-:W-:Y:S02]  /*02d0*/  IMAD.MOV.U32 R4, RZ, RZ, R32 ;  /* 0x000000ffff047224 */ /* 0x000fe400078e0020 */
[----:B------:R-:W-:Y:S02]  /*02e0*/  VIADD R35, R35, UR6 ;  /* 0x0000000623237c36 */ /* 0x000fe40008000000 */
[----:B------:R-:W-:Y:S02]  /*02f0*/  VIADD R41, R15, UR6 ;  /* 0x000000060f297c36 */ /* 0x000fe40008000000 */
[----:B------:R-:W-:Y:S02]  /*0300*/  VIADD R37, R19, UR6 ;  /* 0x0000000613257c36 */ /* 0x000fe40008000000 */
[----:B------:R-:W-:-:S07]  /*0310*/  IMAD.MOV R2, RZ, RZ, -R13 ;  /* 0x000000ffff027224 */ /* 0x000fce00078e0a0d */
.L_x_1:
[----:B------:R-:W0:Y:S01]  /*0320*/  LDC.64 R14, c[0x0][0x380] ;  /* 0x0000e000ff0e7b82 */ /* 0x000e220000000a00 */
[----:B------:R-:W-:-:S07]  /*0330*/  ISETP.NE.AND P0, PT, RZ, UR4, PT ;  /* 0x00000004ff007c0c */ /* 0x000fce000bf05270 */
[----:B------:R-:W1:Y:S06]  /*0340*/  LDC.64 R12, c[0x0][0x388] ;  /* 0x0000e200ff0c7b82 */ /* 0x000e6c0000000a00 */
[----:B------:R-:W2:Y:S01]  /*0350*/  @!P0 LDG.E R26, desc[UR10][R46.64] ;  /* 0x0000000a2e1a8981 */ /* 0x000ea2000c1e1900 */
[----:B0-----:R-:W-:-:S05]  /*0360*/  IMAD.WIDE R14, R4, 0x2, R14 ;  /* 0x00000002040e7825 */ /* 0x001fca00078e020e */
[----:B------:R-:W3:Y:S01]  /*0370*/  LDG.E.U16 R25, desc[UR10][R14.64] ;  /* 0x0000000a0e197981 */ /* 0x000ee2000c1e1500 */
[----:B-1----:R-:W-:-:S03]  /*0380*/  IMAD.WIDE R16, R35, 0x2, R12 ;  /* 0x0000000223107825 */ /* 0x002fc600078e020c */
[----:B------:R-:W4:Y:S01]  /*0390*/  LDG.E.U16 R29, desc[UR10][R14.64+0x20] ;  /* 0x0000200a0e1d7981 */ /* 0x000f22000c1e1500 */
[----:B------:R-:W-:-:S03]  /*03a0*/  IMAD.WIDE R18, R37, 0x2, R12 ;  /* 0x0000000225127825 */ /* 0x000fc600078e020c */
[----:B------:R0:W5:Y:S04]  /*03b0*/  LDG.E.U16 R24, desc[UR10][R16.64] ;  /* 0x0000000a10187981 */ /* 0x000168000c1e1500 */
[----:B------:R-:W4:Y:S01]  /*03c0*/  LDG.E.U16 R18, desc[UR10][R18.64] ;  /* 0x0000000a12127981 */ /* 0x000f22000c1e1500 */
[----:B------:R-:W1:Y:S01]  /*03d0*/  S2UR UR5, SR_CgaCtaId ;  /* 0x00000000000579c3 */ /* 0x000e620000008800 */
[----:B------:R-:W-:Y:S01]  /*03e0*/  @!P0 LEA R28, R3, R0, 0x5 ;  /* 0x00000000031c8211 */ /* 0x000fe200078e28ff */
[----:B------:R-:W-:-:S04]  /*03f0*/  UMOV UR7, 0x400 ;  /* 0x0000040000077882 */ /* 0x000fc80000000000 */
[----:B------:R-:W-:Y:S01]  /*0400*/  @!P0 IMAD R27, R3, -0x10, R28 ;  /* 0xfffffff0031b8824 */ /* 0x000fe200078e021c */
[----:B-1----:R-:W-:-:S06]  /*0410*/  ULEA UR7, UR5, UR7, 0x18 ;  /* 0x0000000705077291 */ /* 0x002fcc000f8ec0ff */
[----:B------:R-:W-:Y:S01]  /*0420*/  @!P0 LEA R27, R27, UR7, 0x2 ;  /* 0x000000071b1b8c11 */ /* 0x000fe2000f8e10ff */
[----:B0-----:R-:W-:-:S04]  /*0430*/  IMAD.WIDE R16, R39, 0x2, R12 ;  /* 0x0000000227107825 */ /* 0x001fc800078e020c */
[----:B------:R-:W-:Y:S01]  /*0440*/  IMAD.WIDE R12, R41, 0x2, R12 ;  /* 0x00000002290c7825 */ /* 0x000fe200078e020c */
[----:B---3--:R0:W-:Y:S04]  /*0450*/  STS.U16 [R6], R25 ;  /* 0x0000001906007388 */ /* 0x0081e80000000400 */
[----:B-----5:R1:W-:Y:S04]  /*0460*/  STS.U16 [R5+0x400], R24 ;  /* 0x0004001805007388 */ /* 0x0203e80000000400 */
[----:B--2---:R2:W-:Y:S04]  /*0470*/  @!P0 STS [R27+0x800], R26 ;  /* 0x0008001a1b008388 */ /* 0x0045e80000000800 */
[----:B----4-:R-:W-:Y:S04]  /*0480*/  STS.U16 [R6+0x20], R29 ;  /* 0x0000201d06007388 */ /* 0x010fe80000000400 */
[----:B------:R3:W-:Y:S01]  /*0490*/  STS.U16 [R5+0x600], R18 ;  /* 0x0006001205007388 */ /* 0x0007e20000000400 */
[----:B------:R-:W-:Y:S06]  /*04a0*/  BAR.SYNC.DEFER_BLOCKING 0x0 ;  /* 0x0000000000007b1d */ /* 0x000fec0000010000 */
[----:B------:R-:W4:Y:S04]  /*04b0*/  LDG.E.U16 R45, desc[UR10][R14.64+0x40] ;  /* 0x0000400a0e2d7981 */ /* 0x000f28000c1e1500 */
[----:B------:R-:W5:Y:S04]  /*04c0*/  LDG.E.U16 R44, desc[UR10][R16.64] ;  /* 0x0000000a102c7981 */ /* 0x000f68000c1e1500 */
[----:B------:R3:W5:Y:S04]  /*04d0*/  LDG.E.U16 R43, desc[UR10][R14.64+0x60] ;  /* 0x0000600a0e2b7981 */ /* 0x000768000c1e1500 */
[----:B------:R3:W5:Y:S01]  /*04e0*/  LDG.E.U16 R42, desc[UR10][R12.64] ;  /* 0x0000000a0c2a7981 */ /* 0x000762000c1e1500 */
[----:B0-----:R-:W0:Y:S01]  /*04f0*/  S2R R25, SR_LANEID ;  /* 0x0000000000197919 */ /* 0x001e220000000000 */
[----:B------:R-:W-:-:S02]  /*0500*/  UIADD3 UR5, UPT, UPT, UR7, 0x400, URZ ;  /* 0x0000040007057890 */ /* 0x000fc4000fffe0ff */
[----:B------:R-:W-:Y:S01]  /*0510*/  UIADD3 UR6, UPT, UPT, UR7, 0x420, URZ ;  /* 0x0000042007067890 */ /* 0x000fe2000fffe0ff */
[--C-:B0-----:R-:W-:Y:S02]  /*0520*/  SHF.R.U32.HI R19, RZ, 0x3, R25.reuse ;  /* 0x00000003ff137819 */ /* 0x101fe40000011619 */
[----:B-1----:R-:W-:Y:S02]  /*0530*/  LOP3.LUT R24, R25, 0x7, RZ, 0xc0, !PT ;  /* 0x0000000719187812 */ /* 0x002fe400078ec0ff */
[----:B------:R-:W-:Y:S01]  /*0540*/  SHF.R.U32.HI R25, RZ, 0x4, R25 ;  /* 0x00000004ff197819 */ /* 0x000fe20000011619 */
[C---:B--2---:R-:W-:Y:S02]  /*0550*/  IMAD.SHL.U32 R27, R19.reuse, 0x8, RZ ;  /* 0x00000008131b7824 */ /* 0x044fe400078e00ff */
[----:B------:R-:W-:Y:S01]  /*0560*/  IMAD.SHL.U32 R26, R19, 0x8, RZ ;  /* 0x00000008131a7824 */ /* 0x000fe200078e00ff */
[C---:B------:R-:W-:Y:S01]  /*0570*/  LEA R19, R25.reuse, R24, 0x3 ;  /* 0x0000001819137211 */ /* 0x040fe200078e18ff */
[----:B------:R-:W-:Y:S01]  /*0580*/  IMAD.SHL.U32 R25, R25, 0x8, RZ ;  /* 0x0000000819197824 */ /* 0x000fe200078e00ff */
[----:B---3--:R-:W-:-:S02]  /*0590*/  LOP3.LUT R18, R27, 0x8, R24, 0xe2, !PT ;  /* 0x000000081b127812 */ /* 0x008fc400078ee218 */
[----:B------:R-:W-:-:S03]  /*05a0*/  LOP3.LUT R14, R26, 0x8, RZ, 0xe2, !PT ;  /* 0x000000081a0e7812 */ /* 0x000fc600078ee2ff */
[----:B------:R-:W-:Y:S01]  /*05b0*/  IMAD R25, R18, 0x10, R25 ;  /* 0x0000001012197824 */ /* 0x000fe200078e0219 */
[----:B------:R-:W-:-:S04]  /*05c0*/  LEA R34, R19, R14, 0x4 ;  /* 0x0000000e13227211 */ /* 0x000fc800078e20ff */
[C---:B------:R-:W-:Y:S02]  /*05d0*/  LEA R40, R25.reuse, UR7, 0x1 ;  /* 0x0000000719287c11 */ /* 0x040fe4000f8e08ff */
[----:B------:R-:W-:Y:S01]  /*05e0*/  LEA R38, R34, UR5, 0x1 ;  /* 0x0000000522267c11 */ /* 0x000fe2000f8e08ff */
[----:B------:R-:W-:Y:S02]  /*05f0*/  UIADD3 UR5, UPT, UPT, UR7, 0x20, URZ ;  /* 0x0000002007057890 */ /* 0x000fe4000fffe0ff */
[----:B------:R-:W-:Y:S04]  /*0600*/  LDSM.16.M88.4 R12, [R40] ;  /* 0x00000000280c783b */ /* 0x000fe80000000200 */
[----:B------:R-:W0:Y:S01]  /*0610*/  LDSM.16.M88.4 R16, [R38] ;  /* 0x000000002610783b */ /* 0x000e220000000200 */
[----:B------:R-:W-:-:S02]  /*0620*/  LEA R36, R25, UR5, 0x1 ;  /* 0x0000000519247c11 */ /* 0x000fc4000f8e08ff */
[----:B------:R-:W-:-:S03]  /*0630*/  LEA R34, R34, UR6, 0x1 ;  /* 0x0000000622227c11 */ /* 0x000fc6000f8e08ff */
[----:B------:R-:W-:Y:S04]  /*0640*/  LDSM.16.M88.4 R24, [R36] ;  /* 0x000000002418783b */ /* 0x000fe80000000200 */
[----:B------:R-:W1:Y:S01]  /*0650*/  LDSM.16.M88.4 R28, [R34] ;  /* 0x00000000221c783b */ /* 0x000e620000000200 */
[C---:B0-----:R-:W-:Y:S08]  /*0660*/  HMMA.16816.F32 R8, R12.reuse, R16, R8 ;  /* 0x000000100c08723c */ /* 0x041ff00000001808 */
[----:B------:R-:W-:-:S12]  /*0670*/  HMMA.16816.F32 R20, R12, R18, R20 ;  /* 0x000000120c14723c */ /* 0x000fd80000001814 */
[C---:B-1----:R-:W-:Y:S08]  /*0680*/  HMMA.16816.F32 R8, R24.reuse, R28, R8 ;  /* 0x0000001c1808723c */ /* 0x042ff00000001808 */
[----:B------:R-:W-:Y:S01]  /*0690*/  HMMA.16816.F32 R28, R24, R30, R20 ;  /* 0x0000001e181c723c */ /* 0x000fe20000001814 */
[----:B------:R-:W-:-:S05]  /*06a0*/  VIADD R2, R2, 0x2 ;  /* 0x0000000202027836 */ /* 0x000fca0000000000 */
[----:B------:R-:W-:Y:S01]  /*06b0*/  ISETP.NE.AND P0, PT, R2, RZ, PT ;  /* 0x000000ff0200720c */ /* 0x000fe20003f05270 */
[----:B------:R-:W-:Y:S01]  /*06c0*/  UIADD3 UR4, UPT, UPT, UR4, 0x40, URZ ;  /* 0x0000004004047890 */ /* 0x000fe2000fffe0ff */
[----:B------:R-:W-:Y:S01]  /*06d0*/  IADD3 R4, PT, PT, R4, 0x40, RZ ;  /* 0x0000004004047810 */ /* 0x000fe20007ffe0ff */
[----:B----4-:R-:W-:Y:S04]  /*06e0*/  STS.U16 [R6], R45 ;  /* 0x0000002d06007388 */ /* 0x010fe80000000400 */
[----:B-----5:R-:W-:Y:S04]  /*06f0*/  STS.U16 [R5+0x400], R44 ;  /* 0x0004002c05007388 */ /* 0x020fe80000000400 */
[----:B------:R-:W-:Y:S04]  /*0700*/  STS.U16 [R6+0x20], R43 ;  /* 0x0000202b06007388 */ /* 0x000fe80000000400 */
[----:B------:R-:W-:Y:S01]  /*0710*/  STS.U16 [R5+0x600], R42 ;  /* 0x0006002a05007388 */ /* 0x000fe20000000400 */
[----:B------:R-:W-:Y:S06]  /*0720*/  BAR.SYNC.DEFER_BLOCKING 0x0 ;  /* 0x0000000000007b1d */ /* 0x000fec0000010000 */
[----:B------:R-:W-:Y:S04]  /*0730*/  LDSM.16.M88.4 R12, [R40] ;  /* 0x00000000280c783b */ /* 0x000fe80000000200 */
[----:B------:R-:W0:Y:S04]  /*0740*/  LDSM.16.M88.4 R16, [R38] ;  /* 0x000000002610783b */ /* 0x000e280000000200 */
[----:B------:R-:W-:Y:S04]  /*0750*/  LDSM.16.M88.4 R20, [R36] ;  /* 0x000000002414783b */ /* 0x000fe80000000200 */
[----:B------:R-:W1:Y:S01]  /*0760*/  LDSM.16.M88.4 R24, [R34] ;  /* 0x000000002218783b */ /* 0x000e620000000200 */
[C---:B0-----:R-:W-:Y:S08]  /*0770*/  HMMA.16816.F32 R8, R12.reuse, R16, R8 ;  /* 0x000000100c08723c */ /* 0x041ff00000001808 */
[----:B------:R-:W-:Y:S01]  /*0780*/  HMMA.16816.F32 R28, R12, R18, R28 ;  /* 0x000000120c1c723c */ /* 0x000fe2000000181c */
[----:B------:R-:W0:Y:S11]  /*0790*/  LDC R12, c[0x0][0x3a0] ;  /* 0x0000e800ff0c7b82 */ /* 0x000e360000000800 */
[C---:B-1----:R-:W-:Y:S08]  /*07a0*/  HMMA.16816.F32 R8, R20.reuse, R24, R8 ;  /* 0x000000181408723c */ /* 0x042ff00000001808 */
[----:B------:R-:W-:Y:S01]  /*07b0*/  HMMA.16816.F32 R20, R20, R26, R28 ;  /* 0x0000001a1414723c */ /* 0x000fe2000000181c */
[C---:B0-----:R-:W-:Y:S01]  /*07c0*/  IMAD R41, R12.reuse, 0x40, R41 ;  /* 0x000000400c297824 */ /* 0x041fe200078e0229 */
[C---:B------:R-:W-:Y:S01]  /*07d0*/  LEA R39, R12.reuse, R39, 0x6 ;  /* 0x000000270c277211 */ /* 0x040fe200078e30ff */
[C---:B------:R-:W-:Y:S01]  /*07e0*/  IMAD R37, R12.reuse, 0x40, R37 ;  /* 0x000000400c257824 */ /* 0x040fe200078e0225 */
[----:B------:R-:W-:Y:S01]  /*07f0*/  LEA R35, R12, R35, 0x6 ;  /* 0x000000230c237211 */ /* 0x000fe200078e30ff */
[----:B------:R-:W-:-:S15]  /*0800*/  @P0 BRA `(.L_x_1) ;  /* 0xfffffff800c40947 */ /* 0x000fde000383ffff */
.L_x_0:
[----:B------:R-:W0:Y:S01]  /*0810*/  S2R R35, SR_LANEID ;  /* 0x0000000000237919 */ /* 0x000e220000000000 */
[----:B------:R-:W1:Y:S02]  /*0820*/  LDCU UR5, c[0x0][0x3a4] ;  /* 0x00007480ff0577ac */ /* 0x000e640008000800 */
[----:B-1----:R-:W-:-:S04]  /*0830*/  UIADD3 UR5, UPT, UPT, UR5, -0x1, URZ ;  /* 0xffffffff05057890 */ /* 0x002fc8000fffe0ff */
[----:B------:R-:W-:Y:S01]  /*0840*/  ULOP3.LUT UP0, URZ, UR5, 0x20, URZ, 0xc0, !UPT ;  /* 0x0000002005ff7892 */ /* 0x000fe2000f80c0ff */
[----:B0-----:R-:W-:Y:S02]  /*0850*/  SHF.R.U32.HI R2, RZ, 0x2, R35 ;  /* 0x00000002ff027819 */ /* 0x001fe40000011623 */
[----:B------:R-:W-:-:S06]  /*0860*/  LOP3.LUT R35, R35, 0x3, RZ, 0xc0, !PT ;  /* 0x0000000323237812 */ /* 0x000fcc00078ec0ff */
[----:B------:R-:W-:Y:S05]  /*0870*/  BRA.U UP0, `(.L_x_2) ;  /* 0x0000000100d47547 */ /* 0x000fea000b800000 */
[----:B------:R-:W0:Y:S01]  /*0880*/  LDC.64 R18, c[0x0][0x380] ;  /* 0x0000e000ff127b82 */ /* 0x000e220000000a00 */
[----:B------:R-:W-:Y:S01]  /*0890*/  VIADD R4, R3, UR4 ;  /* 0x0000000403047c36 */ /* 0x000fe20008000000 */
[----:B------:R-:W-:Y:S02]  /*08a0*/  ISETP.NE.AND P0, PT, RZ, UR4, PT ;  /* 0x00000004ff007c0c */ /* 0x000fe4000bf05270 */
[----:B------:R-:W-:Y:S01]  /*08b0*/  IADD3 R13, PT, PT, R32, UR4, RZ ;  /* 0x00000004200d7c10 */ /* 0x000fe2000fffe0ff */
[----:B------:R-:W-:-:S03]  /*08c0*/  IMAD R33, R4, R12, R33 ;  /* 0x0000000c04217224 */ /* 0x000fc600078e0221 */
[----:B------:R-:W1:Y:S07]  /*08d0*/  LDC.64 R14, c[0x0][0x388] ;  /* 0x0000e200ff0e7b82 */ /* 0x000e6e0000000a00 */
[----:B------:R-:W2:Y:S01]  /*08e0*/  @!P0 LDG.E R46, desc[UR10][R46.64] ;  /* 0x0000000a2e2e8981 */ /* 0x000ea2000c1e1900 */
[----:B0-----:R-:W-:-:S04]  /*08f0*/  IMAD.WIDE R18, R13, 0x2, R18 ;  /* 0x000000020d127825 */ /* 0x001fc800078e0212 */
[----:B------:R-:W-:Y:S01]  /*0900*/  IMAD R13, R12, 0x10, R33 ;  /* 0x000000100c0d7824 */ /* 0x000fe200078e0221 */
[----:B------:R-:W3:Y:S01]  /*0910*/  LDG.E.U16 R25, desc[UR10][R18.64] ;  /* 0x0000000a12197981 */ /* 0x000ee2000c1e1500 */
[----:B-1----:R-:W-:-:S03]  /*0920*/  IMAD.WIDE R16, R33, 0x2, R14 ;  /* 0x0000000221107825 */ /* 0x002fc600078e020e */
[----:B------:R-:W4:Y:S01]  /*0930*/  LDG.E.U16 R33, desc[UR10][R18.64+0x20] ;  /* 0x0000200a12217981 */ /* 0x000f22000c1e1500 */
[----:B------:R-:W-:-:S03]  /*0940*/  IMAD.WIDE R14, R13, 0x2, R14 ;  /* 0x000000020d0e7825 */ /* 0x000fc600078e020e */
[----:B------:R0:W5:Y:S04]  /*0950*/  LDG.E.U16 R4, desc[UR10][R16.64] ;  /* 0x0000000a10047981 */ /* 0x000168000c1e1500 */
[----:B------:R1:W4:Y:S01]  /*0960*/  LDG.E.U16 R32, desc[UR10][R14.64] ;  /* 0x0000000a0e207981 */ /* 0x000322000c1e1500 */
[----:B------:R-:W0:Y:S01]  /*0970*/  @!P0 S2R R3, SR_TID.X ;  /* 0x0000000000038919 */ /* 0x000e220000002100 */
[----:B------:R-:W1:Y:S01]  /*0980*/  S2R R13, SR_LANEID ;  /* 0x00000000000d7919 */ /* 0x000e620000000000 */
[----:B0-----:R-:W-:-:S05]  /*0990*/  @!P0 LEA R12, R3, R0, 0x5 ;  /* 0x00000000030c8211 */ /* 0x001fca00078e28ff */
[----:B------:R-:W-:-:S05]  /*09a0*/  @!P0 IMAD R12, R3, -0x10, R12 ;  /* 0xfffffff0030c8824 */ /* 0x000fca00078e020c */
[----:B------:R-:W-:Y:S02]  /*09b0*/  @!P0 LEA R27, R12, UR7, 0x2 ;  /* 0x000000070c1b8c11 */ /* 0x000fe4000f8e10ff */
[--C-:B-1----:R-:W-:Y:S02]  /*09c0*/  SHF.R.U32.HI R24, RZ, 0x3, R13.reuse ;  /* 0x00000003ff187819 */ /* 0x102fe4000001160d */
[----:B------:R-:W-:Y:S02]  /*09d0*/  SHF.R.U32.HI R26, RZ, 0x4, R13 ;  /* 0x00000004ff1a7819 */ /* 0x000fe4000001160d */
[----:B------:R-:W-:Y:S01]  /*09e0*/  LOP3.LUT R13, R13, 0x7, RZ, 0xc0, !PT ;  /* 0x000000070d0d7812 */ /* 0x000fe200078ec0ff */
[C---:B------:R-:W-:Y:S01]  /*09f0*/  IMAD.SHL.U32 R28, R24.reuse, 0x8, RZ ;  /* 0x00000008181c7824 */ /* 0x040fe200078e00ff */
[----:B------:R-:W-:Y:S01]  /*0a00*/  SHF.L.U32 R24, R24, 0x3, RZ ;  /* 0x0000000318187819 */ /* 0x000fe200000006ff */
[C---:B------:R-:W-:Y:S01]  /*0a10*/  IMAD.SHL.U32 R16, R26.reuse, 0x8, RZ ;  /* 0x000000081a107824 */ /* 0x040fe200078e00ff */
[----:B------:R-:W-:-:S02]  /*0a20*/  LEA R26, R26, R13, 0x3 ;  /* 0x0000000d1a1a7211 */ /* 0x000fc400078e18ff */
[----:B------:R-:W-:Y:S02]  /*0a30*/  LOP3.LUT R15, R28, 0x8, R13, 0xe2, !PT ;  /* 0x000000081c0f7812 */ /* 0x000fe400078ee20d */
[----:B------:R-:W-:Y:S01]  /*0a40*/  LOP3.LUT R13, R24, 0x8, RZ, 0xe2, !PT ;  /* 0x00000008180d7812 */ /* 0x000fe200078ee2ff */
[----:B------:R-:W-:Y:S02]  /*0a50*/  UIADD3 UR4, UPT, UPT, UR7, 0x400, URZ ;  /* 0x0000040007047890 */ /* 0x000fe4000fffe0ff */
[----:B------:R-:W-:Y:S01]  /*0a60*/  IMAD R24, R15, 0x10, R16 ;  /* 0x000000100f187824 */ /* 0x000fe200078e0210 */
[----:B------:R-:W-:-:S04]  /*0a70*/  LEA R26, R26, R13, 0x4 ;  /* 0x0000000d1a1a7211 */ /* 0x000fc800078e20ff */
[----:B------:R-:W-:Y:S02]  /*0a80*/  LEA R12, R24, UR7, 0x1 ;  /* 0x00000007180c7c11 */ /* 0x000fe4000f8e08ff */
[----:B------:R-:W-:Y:S01]  /*0a90*/  LEA R16, R26, UR4, 0x1 ;  /* 0x000000041a107c11 */ /* 0x000fe2000f8e08ff */
[----:B------:R-:W-:Y:S02]  /*0aa0*/  UIADD3 UR4, UPT, UPT, UR7, 0x20, URZ ;  /* 0x0000002007047890 */ /* 0x000fe4000fffe0ff */
[----:B------:R-:W-:-:S04]  /*0ab0*/  UIADD3 UR5, UPT, UPT, UR7, 0x420, URZ ;  /* 0x0000042007057890 */ /* 0x000fc8000fffe0ff */
[----:B------:R-:W-:Y:S02]  /*0ac0*/  LEA R24, R24, UR4, 0x1 ;  /* 0x0000000418187c11 */ /* 0x000fe4000f8e08ff */
[----:B------:R-:W-:Y:S01]  /*0ad0*/  LEA R28, R26, UR5, 0x1 ;  /* 0x000000051a1c7c11 */ /* 0x000fe2000f8e08ff */
[----:B---3--:R-:W-:Y:S04]  /*0ae0*/  STS.U16 [R6], R25 ;  /* 0x0000001906007388 */ /* 0x008fe80000000400 */
[----:B-----5:R-:W-:Y:S04]  /*0af0*/  STS.U16 [R5+0x400], R4 ;  /* 0x0004000405007388 */ /* 0x020fe80000000400 */
[----:B--2---:R-:W-:Y:S04]  /*0b00*/  @!P0 STS [R27+0x800], R46 ;  /* 0x0008002e1b008388 */ /* 0x004fe80000000800 */
[----:B----4-:R-:W-:Y:S04]  /*0b10*/  STS.U16 [R6+0x20], R33 ;  /* 0x0000202106007388 */ /* 0x010fe80000000400 */
[----:B------:R-:W-:Y:S01]  /*0b20*/  STS.U16 [R5+0x600], R32 ;  /* 0x0006002005007388 */ /* 0x000fe20000000400 */
[----:B------:R-:W-:Y:S06]  /*0b30*/  BAR.SYNC.DEFER_BLOCKING 0x0 ;  /* 0x0000000000007b1d */ /* 0x000fec0000010000 */
[----:B------:R-:W-:Y:S04]  /*0b40*/  LDSM.16.M88.4 R12, [R12] ;  /* 0x000000000c0c783b */ /* 0x000fe80000000200 */
[----:B------:R-:W0:Y:S04]  /*0b50*/  LDSM.16.M88.4 R16, [R16] ;  /* 0x000000001010783b */ /* 0x000e280000000200 */
[----:B------:R-:W-:Y:S04]  /*0b60*/  LDSM.16.M88.4 R24, [R24] ;  /* 0x000000001818783b */ /* 0x000fe80000000200 */
[----:B------:R-:W1:Y:S01]  /*0b70*/  LDSM.16.M88.4 R28, [R28] ;  /* 0x000000001c1c783b */ /* 0x000e620000000200 */
[C---:B0-----:R-:W-:Y:S08]  /*0b80*/  HMMA.16816.F32 R8, R12.reuse, R16, R8 ;  /* 0x000000100c08723c */ /* 0x041ff00000001808 */
[----:B------:R-:W-:-:S12]  /*0b90*/  HMMA.16816.F32 R20, R12, R18, R20 ;  /* 0x000000120c14723c */ /* 0x000fd80000001814 */
[C---:B-1----:R-:W-:Y:S08]  /*0ba0*/  HMMA.16816.F32 R8, R24.reuse, R28, R8 ;  /* 0x0000001c1808723c */ /* 0x042ff00000001808 */
[----:B------:R-:W-:-:S15]  /*0bb0*/  HMMA.16816.F32 R20, R24, R30, R20 ;  /* 0x0000001e1814723c */ /* 0x000fde0000001814 */
[----:B------:R-:W-:-:S05]  /*0bc0*/  NOP ;  /* 0x0000000000007918 */ /* 0x000fca0000000000 */
.L_x_2:
[----:B------:R-:W-:Y:S01]  /*0bd0*/  UIADD3 UR4, UPT, UPT, UR7, 0x800, URZ ;  /* 0x0000080007047890 */ /* 0x000fe2000fffe0ff */
[----:B------:R-:W-:Y:S01]  /*0be0*/  IMAD R2, R2, 0x8, R35 ;  /* 0x0000000802027824 */ /* 0x000fe200078e0223 */
[----:B------:R-:W-:-:S04]  /*0bf0*/  LEA R0, R3, R0, 0x4 ;  /* 0x0000000003007211 */ /* 0x000fc800078e20ff */
[----:B------:R-:W-:Y:S02]  /*0c00*/  LEA R6, R2, UR4, 0x3 ;  /* 0x0000000402067c11 */ /* 0x000fe4000f8e18ff */
[----:B------:R-:W-:Y:S01]  /*0c10*/  LEA R0, R0, UR7, 0x2 ;  /* 0x0000000700007c11 */ /* 0x000fe2000f8e10ff */
[----:B------:R-:W0:Y:S02]  /*0c20*/  LDC.64 R2, c[0x0][0x398] ;  /* 0x0000e600ff027b82 */ /* 0x000e240000000a00 */
[----:B------:R-:W1:Y:S04]  /*0c30*/  LDS.64 R4, [R6] ;  /* 0x0000000006047984 */ /* 0x000e680000000a00 */
[----:B------:R-:W2:Y:S04]  /*0c40*/  LDS.64 R12, [R6+0x200] ;  /* 0x00020000060c7984 */ /* 0x000ea80000000a00 */
[----:B------:R-:W3:Y:S04]  /*0c50*/  LDS.64 R14, [R6+0x20] ;  /* 0x00002000060e7984 */ /* 0x000ee80000000a00 */
[----:B------:R-:W4:Y:S01]  /*0c60*/  LDS.64 R16, [R6+0x220] ;  /* 0x0002200006107984 */ /* 0x000f220000000a00 */
[----:B0-----:R-:W-:-:S04]  /*0c70*/  IMAD.WIDE R2, R7, 0x4, R2 ;  /* 0x0000000407027825 */ /* 0x001fc800078e0202 */
[----:B-1----:R-:W-:Y:S01]  /*0c80*/  FADD R4, R4, R8 ;  /* 0x0000000804047221 */ /* 0x002fe20000000000 */
[----:B------:R-:W-:Y:S01]  /*0c90*/  FADD R5, R5, R9 ;  /* 0x0000000905057221 */ /* 0x000fe20000000000 */
[----:B------:R-:W-:Y:S01]  /*0ca0*/  BAR.SYNC.DEFER_BLOCKING 0x0 ;  /* 0x0000000000007b1d */ /* 0x000fe20000010000 */
[----:B--2---:R-:W-:Y:S01]  /*0cb0*/  FADD R12, R12, R10 ;  /* 0x0000000a0c0c7221 */ /* 0x004fe20000000000 */
[----:B------:R-:W-:Y:S01]  /*0cc0*/  FADD R13, R13, R11 ;  /* 0x0000000b0d0d7221 */ /* 0x000fe20000000000 */
[----:B---3--:R-:W-:Y:S01]  /*0cd0*/  FADD R14, R14, R20 ;  /* 0x000000140e0e7221 */ /* 0x008fe20000000000 */
[----:B------:R-:W-:Y:S01]  /*0ce0*/  FADD R15, R15, R21 ;  /* 0x000000150f0f7221 */ /* 0x000fe20000000000 */
[----:B----4-:R-:W-:Y:S01]  /*0cf0*/  FADD R16, R16, R22 ;  /* 0x0000001610107221 */ /* 0x010fe20000000000 */
[----:B------:R-:W-:Y:S01]  /*0d00*/  FADD R17, R17, R23 ;  /* 0x0000001711117221 */ /* 0x000fe20000000000 */
[----:B------:R-:W-:Y:S04]  /*0d10*/  STS.64 [R6], R4 ;  /* 0x0000000406007388 */ /* 0x000fe80000000a00 */
[----:B------:R-:W-:Y:S04]  /*0d20*/  STS.64 [R6+0x200], R12 ;  /* 0x0002000c06007388 */ /* 0x000fe80000000a00 */
[----:B------:R-:W-:Y:S04]  /*0d30*/  STS.64 [R6+0x20], R14 ;  /* 0x0000200e06007388 */ /* 0x000fe80000000a00 */
[----:B------:R-:W-:Y:S04]  /*0d40*/  STS.64 [R6+0x220], R16 ;  /* 0x0002201006007388 */ /* 0x000fe80000000a00 */
[----:B------:R-:W0:Y:S04]  /*0d50*/  LDS R9, [R0+0x800] ;  /* 0x0008000000097984 */ /* 0x000e280000000800 */
[----:B0-----:R-:W-:Y:S01]  /*0d60*/  STG.E desc[UR10][R2.64], R9 ;  /* 0x0000000902007986 */ /* 0x001fe2000c10190a */
[----:B------:R-:W-:Y:S05]  /*0d70*/  EXIT ;  /* 0x000000000000794d */ /* 0x000fea0003800000 */
.L_x_3:
[----:B------:R-:W-:-:S00]  /*0d80*/  BRA `(.L_x_3) ;  /* 0xfffffffc00fc7947 */ /* 0x000fc0000383ffff */
[----:B------:R-:W-:-:S00]  /*0d90*/  NOP ;  /* 0x0000000000007918 */ /* 0x000fc00000000000 */
        /* <DEDUP_REMOVED lines=14> */
.L_x_4:


//--------------------- .nv.shared._Z16matrixMulAddWMMAP6__halfS0_PfS1_ii --------------------------
	.section	.nv.shared._Z16matrixMulAddWMMAP6__halfS0_PfS1_ii,"aw",@nobits
	.sectionflags	@""
	.align	16
	.zero		1024


//--------------------- .nv.shared.reserved.0     --------------------------
	.section	.nv.shared.reserved.0,"aw",@nobits
	.weak		__nv_reservedSMEM_offset_0_alias
	.size		__nv_reservedSMEM_offset_0_alias, 0, 64
	.other		__nv_reservedSMEM_offset_0_alias,@"STO_CUDA_RESERVED_SHARED STV_DEFAULT"
__nv_reservedSMEM_offset_0_alias:
	.zero		0
	.zero		64


//--------------------- .nv.constant0._Z16matrixMulAddWMMAP6__halfS0_PfS1_ii --------------------------
	.section	.nv.constant0._Z16matrixMulAddWMMAP6__halfS0_PfS1_ii,"a",@progbits
	.sectionflags	@""
	.align	4
.nv.constant0._Z16matrixMulAddWMMAP6__halfS0_PfS1_ii:
	.zero		936


//--------------------- SYMBOLS --------------------------

	.type		.nv.reservedSmem.offset0,@object
	.size		.nv.reservedSmem.offset0,0x4
	.type		.nv.reservedSmem.cap,@object
	.size		.nv.reservedSmem.cap,0x4
